//
// Generated by NVIDIA NVVM Compiler
//
// Compiler Build ID: CL-36424714
// Cuda compilation tools, release 13.0, V13.0.88
// Based on NVVM 20.0.0
//

.version 9.0
.target sm_100
.address_size 64

	// .globl	_Z14arrayReductionPfS_

.visible .entry _Z14arrayReductionPfS_(
	.param .u64 .ptr .align 1 _Z14arrayReductionPfS__param_0,
	.param .u64 .ptr .align 1 _Z14arrayReductionPfS__param_1
)
{
	.reg .pred 	%p<2>;
	.reg .b32 	%r<5>;
	.reg .b32 	%f<3>;
	.reg .b64 	%rd<7>;

	ld.param.u64 	%rd1, [_Z14arrayReductionPfS__param_0];
	ld.param.u64 	%rd2, [_Z14arrayReductionPfS__param_1];
	mov.u32 	%r2, %ctaid.x;
	mov.u32 	%r3, %ntid.x;
	mov.u32 	%r4, %tid.x;
	mad.lo.s32 	%r1, %r2, %r3, %r4;
	setp.gt.s32 	%p1, %r1, 1023;
	@%p1 bra 	$L__BB0_2;
	cvta.to.global.u64 	%rd3, %rd1;
	cvta.to.global.u64 	%rd4, %rd2;
	mul.wide.s32 	%rd5, %r1, 4;
	add.s64 	%rd6, %rd3, %rd5;
	ld.global.f32 	%f1, [%rd6];
	atom.global.add.f32 	%f2, [%rd4], %f1;
$L__BB0_2:
	ret;

}


// ===== COMPILED SASS (sm_100) =====

	.target	sm_100

	.elftype	@"ET_EXEC"


//--------------------- .note.nv.tkinfo           --------------------------
	.section	.note.nv.tkinfo,"",@"SHT_NOTE"
	.sectionflags	@"SHF_NOTE_NV_TKINFO"
	.tkinfo
        /*0018*/ 	.word	0x00000002
        /*0030*/ 	.string	""
        /*0030*/ 	.string	"ptxas"
        /*0030*/ 	.string	"Cuda compilation tools, release 13.0, V13.0.88"
        /*0030*/ 	.string	"Build cuda_13.0.r13.0/compiler.36424714_0"
        /*0030*/ 	.string	"-arch sm_100 -m 64 "



//--------------------- .note.nv.cuinfo           --------------------------
	.section	.note.nv.cuinfo,"",@"SHT_NOTE"
	.sectionflags	@"SHF_NOTE_NV_CUINFO"
        /*0018*/ 	.short	0x0002
        /*001a*/ 	.short	0x0064
        /*001c*/ 	.short	0x0082
	.zero		2


//--------------------- .nv.info                  --------------------------
	.section	.nv.info,"",@"SHT_CUDA_INFO"
	.align	4


	//----- nvinfo : EIATTR_REGCOUNT
	.align		4
        /*0000*/ 	.byte	0x04, 0x2f
        /*0002*/ 	.short	(.L_1 - .L_0)
	.align		4
.L_0:
        /*0004*/ 	.word	index@(_Z14arrayReductionPfS_)
        /*0008*/ 	.word	0x00000008


	//----- nvinfo : EIATTR_FRAME_SIZE
	.align		4
.L_1:
        /*000c*/ 	.byte	0x04, 0x11
        /*000e*/ 	.short	(.L_3 - .L_2)
	.align		4
.L_2:
        /*0010*/ 	.word	index@(_Z14arrayReductionPfS_)
        /*0014*/ 	.word	0x00000000


	//----- nvinfo : EIATTR_MIN_STACK_SIZE
	.align		4
.L_3:
        /*0018*/ 	.byte	0x04, 0x12
        /*001a*/ 	.short	(.L_5 - .L_4)
	.align		4
.L_4:
        /*001c*/ 	.word	index@(_Z14arrayReductionPfS_)
        /*0020*/ 	.word	0x00000000
.L_5:


//--------------------- .nv.compat                --------------------------
	.section	.nv.compat,"",@"SHT_CUDA_COMPAT_INFO"
	.align	4
        /*0000*/ 	.byte	0x02, 0x09, 0x00, 0x00, 0x02, 0x02, 0x01, 0x00, 0x02, 0x05, 0x05, 0x00, 0x03, 0x07, 0x01, 0x01
        /*0010*/ 	.byte	0x02, 0x03, 0x00, 0x00, 0x02, 0x06, 0x01, 0x00, 0x04, 0x0b, 0x08, 0x00, 0x09, 0x00, 0x00, 0x00
        /*0020*/ 	.byte	0x00, 0x00, 0x00, 0x00


//--------------------- .nv.info._Z14arrayReductionPfS_ --------------------------
	.section	.nv.info._Z14arrayReductionPfS_,"",@"SHT_CUDA_INFO"
	.sectionflags	@""
	.align	4


	//----- nvinfo : EIATTR_CUDA_API_VERSION
	.align		4
        /*0000*/ 	.byte	0x04, 0x37
        /*0002*/ 	.short	(.L_7 - .L_6)
.L_6:
        /*0004*/ 	.word	0x00000082


	//----- nvinfo : EIATTR_KPARAM_INFO
	.align		4
.L_7:
        /*0008*/ 	.byte	0x04, 0x17
        /*000a*/ 	.short	(.L_9 - .L_8)
.L_8:
        /*000c*/ 	.word	0x00000000
        /*0010*/ 	.short	0x0001
        /*0012*/ 	.short	0x0008
        /*0014*/ 	.byte	0x00, 0xf5, 0x21, 0x00


	//----- nvinfo : EIATTR_KPARAM_INFO
	.align		4
.L_9:
        /*0018*/ 	.byte	0x04, 0x17
        /*001a*/ 	.short	(.L_11 - .L_10)
.L_10:
        /*001c*/ 	.word	0x00000000
        /*0020*/ 	.short	0x0000
        /*0022*/ 	.short	0x0000
        /*0024*/ 	.byte	0x00, 0xf5, 0x21, 0x00


	//----- nvinfo : EIATTR_SPARSE_MMA_MASK
	.align		4
.L_11:
        /*0028*/ 	.byte	0x03, 0x50
        /*002a*/ 	.short	0x0000


	//----- nvinfo : EIATTR_MAXREG_COUNT
	.align		4
        /*002c*/ 	.byte	0x03, 0x1b
        /*002e*/ 	.short	0x00ff


	//----- nvinfo : EIATTR_MERCURY_ISA_VERSION
	.align		4
        /*0030*/ 	.byte	0x03, 0x5f
        /*0032*/ 	.short	0x0101


	//----- nvinfo : EIATTR_VRC_CTA_INIT_COUNT
	.align		4
        /*0034*/ 	.byte	0x02, 0x4a
	.zero		1
	.zero		1


	//----- nvinfo : EIATTR_EXIT_INSTR_OFFSETS
	.align		4
        /*0038*/ 	.byte	0x04, 0x1c
        /*003a*/ 	.short	(.L_13 - .L_12)


	//   ....[0]....
.L_12:
        /*003c*/ 	.word	0x00000060


	//   ....[1]....
        /*0040*/ 	.word	0x000000d0


	//----- nvinfo : EIATTR_CBANK_PARAM_SIZE
	.align		4
.L_13:
        /*0044*/ 	.byte	0x03, 0x19
        /*0046*/ 	.short	0x0010


	//----- nvinfo : EIATTR_PARAM_CBANK
	.align		4
        /*0048*/ 	.byte	0x04, 0x0a
        /*004a*/ 	.short	(.L_15 - .L_14)
	.align		4
.L_14:
        /*004c*/ 	.word	index@(.nv.constant0._Z14arrayReductionPfS_)
        /*0050*/ 	.short	0x0380
        /*0052*/ 	.short	0x0010


	//----- nvinfo : EIATTR_SW_WAR
	.align		4
.L_15:
        /*0054*/ 	.byte	0x04, 0x36
        /*0056*/ 	.short	(.L_17 - .L_16)
.L_16:
        /*0058*/ 	.word	0x00000008
.L_17:


//--------------------- .nv.callgraph             --------------------------
	.section	.nv.callgraph,"",@"SHT_CUDA_CALLGRAPH"
	.align	4
	.sectionentsize	8
	.align		4
        /*0000*/ 	.word	0x00000000
	.align		4
        /*0004*/ 	.word	0xffffffff
	.align		4
        /*0008*/ 	.word	0x00000000
	.align		4
        /*000c*/ 	.word	0xfffffffe
	.align		4
        /*0010*/ 	.word	0x00000000
	.align		4
        /*0014*/ 	.word	0xfffffffd
	.align		4
        /*0018*/ 	.word	0x00000000
	.align		4
        /*001c*/ 	.word	0xfffffffc


//--------------------- .text._Z14arrayReductionPfS_ --------------------------
	.section	.text._Z14arrayReductionPfS_,"ax",@progbits
	.align	128
        .global         _Z14arrayReductionPfS_
        .type           _Z14arrayReductionPfS_,@function
        .size           _Z14arrayReductionPfS_,(.L_x_1 - _Z14arrayReductionPfS_)
        .other          _Z14arrayReductionPfS_,@"STO_CUDA_ENTRY STV_DEFAULT"
_Z14arrayReductionPfS_:
.text._Z14arrayReductionPfS_:
[----:B------:R-:W-:Y:S01]  /*0000*/  LDC R1, c[0x0][0x37c] ;  /* 0x0000df00ff017b82 */ /* 0x000fe20000000800 */
[----:B------:R-:W0:Y:S07]  /*0010*/  S2R R0, SR_TID.X ;  /* 0x0000000000007919 */ /* 0x000e2e0000002100 */
[----:B------:R-:W0:Y:S08]  /*0020*/  S2UR UR4, SR_CTAID.X ;  /* 0x00000000000479c3 */ /* 0x000e300000002500 */
[----:B------:R-:W0:Y:S02]  /*0030*/  LDC R5, c[0x0][0x360] ;  /* 0x0000d800ff057b82 */ /* 0x000e240000000800 */
[----:B0-----:R-:W-:-:S05]  /*0040*/  IMAD R5, R5, UR4, R0 ;  /* 0x0000000405057c24 */ /* 0x001fca000f8e0200 */
[----:B------:R-:W-:-:S13]  /*0050*/  ISETP.GT.AND P0, PT, R5, 0x3ff, PT ;  /* 0x000003ff0500780c */ /* 0x000fda0003f04270 */
[----:B------:R-:W-:Y:S05]  /*0060*/  @P0 EXIT ;  /* 0x000000000000094d */ /* 0x000fea0003800000 */
[----:B------:R-:W0:Y:S01]  /*0070*/  LDC.64 R2, c[0x0][0x380] ;  /* 0x0000e000ff027b82 */ /* 0x000e220000000a00 */
[----:B------:R-:W1:Y:S01]  /*0080*/  LDCU.64 UR4, c[0x0][0x358] ;  /* 0x00006b00ff0477ac */ /* 0x000e620008000a00 */
[----:B0-----:R-:W-:-:S06]  /*0090*/  IMAD.WIDE R2, R5, 0x4, R2 ;  /* 0x0000000405027825 */ /* 0x001fcc00078e0202 */
[----:B-1----:R-:W2:Y:S01]  /*00a0*/  LDG.E R3, desc[UR4][R2.64] ;  /* 0x0000000402037981 */ /* 0x002ea2000c1e1900 */
[----:B------:R-:W2:Y:S03]  /*00b0*/  LDC.64 R4, c[0x0][0x388] ;  /* 0x0000e200ff047b82 */ /* 0x000ea60000000a00 */
[----:B--2---:R-:W-:Y:S01]  /*00c0*/  REDG.E.ADD.F32.FTZ.RN.STRONG.GPU desc[UR4][R4.64], R3 ;  /* 0x00000003040079a6 */ /* 0x004fe2000c12f304 */
[----:B------:R-:W-:Y:S05]  /*00d0*/  EXIT ;  /* 0x000000000000794d */ /* 0x000fea0003800000 */
.L_x_0:
[----:B------:R-:W-:-:S00]  /*00e0*/  BRA `(.L_x_0) ;  /* 0xfffffffc00fc7947 */ /* 0x000fc0000383ffff */
[----:B------:R-:W-:-:S00]  /*00f0*/  NOP ;  /* 0x0000000000007918 */ /* 0x000fc00000000000 */
        /* <DEDUP_REMOVED lines=8> */
.L_x_1:


//--------------------- .nv.shared.reserved.0     --------------------------
	.section	.nv.shared.reserved.0,"aw",@nobits
	.weak		__nv_reservedSMEM_offset_0_alias
	.size		__nv_reservedSMEM_offset_0_alias, 0, 64
	.other		__nv_reservedSMEM_offset_0_alias,@"STO_CUDA_RESERVED_SHARED STV_DEFAULT"
__nv_reservedSMEM_offset_0_alias:
	.zero		0
	.zero		64


//--------------------- .nv.constant0._Z14arrayReductionPfS_ --------------------------
	.section	.nv.constant0._Z14arrayReductionPfS_,"a",@progbits
	.sectionflags	@""
	.align	4
.nv.constant0._Z14arrayReductionPfS_:
	.zero		912


//--------------------- SYMBOLS --------------------------

	.type		.nv.reservedSmem.offset0,@object
	.size		.nv.reservedSmem.offset0,0x4
